//
// Generated by NVIDIA NVVM Compiler
//
// Compiler Build ID: CL-36424714
// Cuda compilation tools, release 13.0, V13.0.88
// Based on NVVM 20.0.0
//

.version 9.0
.target sm_100
.address_size 64

	// .globl	IFComputeStateKernel

.visible .entry IFComputeStateKernel(
	.param .u32 IFComputeStateKernel_param_0,
	.param .u32 IFComputeStateKernel_param_1,
	.param .f32 IFComputeStateKernel_param_2,
	.param .u64 .ptr .align 1 IFComputeStateKernel_param_3,
	.param .u64 .ptr .align 1 IFComputeStateKernel_param_4,
	.param .u64 .ptr .align 1 IFComputeStateKernel_param_5,
	.param .u64 .ptr .align 1 IFComputeStateKernel_param_6,
	.param .f32 IFComputeStateKernel_param_7,
	.param .f32 IFComputeStateKernel_param_8,
	.param .u32 IFComputeStateKernel_param_9
)
{
	.reg .pred 	%p<15>;
	.reg .b32 	%r<47>;
	.reg .b32 	%f<92>;
	.reg .b64 	%rd<49>;

	ld.param.u32 	%r25, [IFComputeStateKernel_param_0];
	ld.param.u32 	%r26, [IFComputeStateKernel_param_1];
	ld.param.f32 	%f17, [IFComputeStateKernel_param_2];
	ld.param.u64 	%rd8, [IFComputeStateKernel_param_3];
	ld.param.u64 	%rd5, [IFComputeStateKernel_param_4];
	ld.param.u64 	%rd6, [IFComputeStateKernel_param_5];
	ld.param.u64 	%rd7, [IFComputeStateKernel_param_6];
	ld.param.f32 	%f18, [IFComputeStateKernel_param_7];
	ld.param.u32 	%r27, [IFComputeStateKernel_param_9];
	cvta.to.global.u64 	%rd1, %rd8;
	mov.u32 	%r28, %ntid.x;
	mov.u32 	%r29, %ctaid.y;
	mov.u32 	%r30, %nctaid.x;
	mov.u32 	%r31, %ctaid.x;
	mov.u32 	%r1, %tid.x;
	mad.lo.s32 	%r32, %r30, %r29, %r31;
	mul.lo.s32 	%r2, %r32, %r28;
	add.s32 	%r3, %r2, %r1;
	setp.ge.s32 	%p1, %r3, %r27;
	@%p1 bra 	$L__BB0_22;
	cvta.to.global.u64 	%rd9, %rd5;
	cvta.to.global.u64 	%rd10, %rd6;
	cvta.to.global.u64 	%rd11, %rd7;
	mul.wide.s32 	%rd12, %r3, 4;
	add.s64 	%rd2, %rd10, %rd12;
	mov.b32 	%r33, 0;
	st.global.u32 	[%rd2], %r33;
	add.s64 	%rd3, %rd11, %rd12;
	ld.global.f32 	%f1, [%rd3];
	setp.ltu.f32 	%p2, %f1, %f18;
	add.s64 	%rd4, %rd9, %rd12;
	@%p2 bra 	$L__BB0_3;
	st.global.f32 	[%rd2], %f1;
	cvt.rn.f32.s32 	%f19, %r26;
	st.global.f32 	[%rd3], %f19;
	bra.uni 	$L__BB0_21;
$L__BB0_3:
	cvt.rn.f32.s32 	%f2, %r25;
	setp.ltu.f32 	%p3, %f1, %f2;
	@%p3 bra 	$L__BB0_19;
	setp.lt.s32 	%p4, %r27, 1;
	mov.f32 	%f91, 0f00000000;
	@%p4 bra 	$L__BB0_17;
	add.s32 	%r35, %r27, -1;
	and.b32  	%r4, %r27, 15;
	setp.lt.u32 	%p5, %r35, 15;
	mov.f32 	%f91, 0f00000000;
	mov.b32 	%r43, 0;
	@%p5 bra 	$L__BB0_8;
	and.b32  	%r43, %r27, 2147483632;
	neg.s32 	%r41, %r43;
	shl.b32 	%r7, %r27, 4;
	mov.f32 	%f91, 0f00000000;
	mul.wide.u32 	%rd15, %r27, 4;
	mov.u32 	%r40, %r3;
$L__BB0_7:
	.pragma "nounroll";
	mul.wide.s32 	%rd13, %r40, 4;
	add.s64 	%rd14, %rd1, %rd13;
	ld.global.f32 	%f24, [%rd14];
	add.f32 	%f25, %f91, %f24;
	add.s64 	%rd16, %rd14, %rd15;
	ld.global.f32 	%f26, [%rd16];
	add.f32 	%f27, %f25, %f26;
	add.s64 	%rd17, %rd16, %rd15;
	ld.global.f32 	%f28, [%rd17];
	add.f32 	%f29, %f27, %f28;
	add.s64 	%rd18, %rd17, %rd15;
	ld.global.f32 	%f30, [%rd18];
	add.f32 	%f31, %f29, %f30;
	add.s64 	%rd19, %rd18, %rd15;
	ld.global.f32 	%f32, [%rd19];
	add.f32 	%f33, %f31, %f32;
	add.s64 	%rd20, %rd19, %rd15;
	ld.global.f32 	%f34, [%rd20];
	add.f32 	%f35, %f33, %f34;
	add.s64 	%rd21, %rd20, %rd15;
	ld.global.f32 	%f36, [%rd21];
	add.f32 	%f37, %f35, %f36;
	add.s64 	%rd22, %rd21, %rd15;
	ld.global.f32 	%f38, [%rd22];
	add.f32 	%f39, %f37, %f38;
	add.s64 	%rd23, %rd22, %rd15;
	ld.global.f32 	%f40, [%rd23];
	add.f32 	%f41, %f39, %f40;
	add.s64 	%rd24, %rd23, %rd15;
	ld.global.f32 	%f42, [%rd24];
	add.f32 	%f43, %f41, %f42;
	add.s64 	%rd25, %rd24, %rd15;
	ld.global.f32 	%f44, [%rd25];
	add.f32 	%f45, %f43, %f44;
	add.s64 	%rd26, %rd25, %rd15;
	ld.global.f32 	%f46, [%rd26];
	add.f32 	%f47, %f45, %f46;
	add.s64 	%rd27, %rd26, %rd15;
	ld.global.f32 	%f48, [%rd27];
	add.f32 	%f49, %f47, %f48;
	add.s64 	%rd28, %rd27, %rd15;
	ld.global.f32 	%f50, [%rd28];
	add.f32 	%f51, %f49, %f50;
	add.s64 	%rd29, %rd28, %rd15;
	ld.global.f32 	%f52, [%rd29];
	add.f32 	%f53, %f51, %f52;
	add.s64 	%rd30, %rd29, %rd15;
	ld.global.f32 	%f54, [%rd30];
	add.f32 	%f91, %f53, %f54;
	add.s32 	%r41, %r41, 16;
	add.s32 	%r40, %r40, %r7;
	setp.ne.s32 	%p6, %r41, 0;
	@%p6 bra 	$L__BB0_7;
$L__BB0_8:
	setp.eq.s32 	%p7, %r4, 0;
	@%p7 bra 	$L__BB0_17;
	and.b32  	%r13, %r27, 7;
	setp.lt.u32 	%p8, %r4, 8;
	@%p8 bra 	$L__BB0_11;
	mad.lo.s32 	%r36, %r43, %r27, %r3;
	mul.wide.s32 	%rd31, %r36, 4;
	add.s64 	%rd32, %rd1, %rd31;
	ld.global.f32 	%f56, [%rd32];
	add.f32 	%f57, %f91, %f56;
	mul.wide.u32 	%rd33, %r27, 4;
	add.s64 	%rd34, %rd32, %rd33;
	ld.global.f32 	%f58, [%rd34];
	add.f32 	%f59, %f57, %f58;
	add.s64 	%rd35, %rd34, %rd33;
	ld.global.f32 	%f60, [%rd35];
	add.f32 	%f61, %f59, %f60;
	add.s64 	%rd36, %rd35, %rd33;
	ld.global.f32 	%f62, [%rd36];
	add.f32 	%f63, %f61, %f62;
	add.s64 	%rd37, %rd36, %rd33;
	ld.global.f32 	%f64, [%rd37];
	add.f32 	%f65, %f63, %f64;
	add.s64 	%rd38, %rd37, %rd33;
	ld.global.f32 	%f66, [%rd38];
	add.f32 	%f67, %f65, %f66;
	add.s64 	%rd39, %rd38, %rd33;
	ld.global.f32 	%f68, [%rd39];
	add.f32 	%f69, %f67, %f68;
	add.s64 	%rd40, %rd39, %rd33;
	ld.global.f32 	%f70, [%rd40];
	add.f32 	%f91, %f69, %f70;
	add.s32 	%r43, %r43, 8;
$L__BB0_11:
	setp.eq.s32 	%p9, %r13, 0;
	@%p9 bra 	$L__BB0_17;
	and.b32  	%r16, %r27, 3;
	setp.lt.u32 	%p10, %r13, 4;
	@%p10 bra 	$L__BB0_14;
	mad.lo.s32 	%r37, %r43, %r27, %r3;
	mul.wide.s32 	%rd41, %r37, 4;
	add.s64 	%rd42, %rd1, %rd41;
	ld.global.f32 	%f72, [%rd42];
	add.f32 	%f73, %f91, %f72;
	mul.wide.u32 	%rd43, %r27, 4;
	add.s64 	%rd44, %rd42, %rd43;
	ld.global.f32 	%f74, [%rd44];
	add.f32 	%f75, %f73, %f74;
	add.s64 	%rd45, %rd44, %rd43;
	ld.global.f32 	%f76, [%rd45];
	add.f32 	%f77, %f75, %f76;
	add.s64 	%rd46, %rd45, %rd43;
	ld.global.f32 	%f78, [%rd46];
	add.f32 	%f91, %f77, %f78;
	add.s32 	%r43, %r43, 4;
$L__BB0_14:
	setp.eq.s32 	%p11, %r16, 0;
	@%p11 bra 	$L__BB0_17;
	mad.lo.s32 	%r38, %r43, %r27, %r1;
	add.s32 	%r46, %r38, %r2;
	neg.s32 	%r45, %r16;
$L__BB0_16:
	.pragma "nounroll";
	mul.wide.s32 	%rd47, %r46, 4;
	add.s64 	%rd48, %rd1, %rd47;
	ld.global.f32 	%f79, [%rd48];
	add.f32 	%f91, %f91, %f79;
	add.s32 	%r46, %r46, %r27;
	add.s32 	%r45, %r45, 1;
	setp.ne.s32 	%p12, %r45, 0;
	@%p12 bra 	$L__BB0_16;
$L__BB0_17:
	ld.global.f32 	%f80, [%rd4];
	add.f32 	%f16, %f91, %f80;
	setp.leu.f32 	%p13, %f16, 0f00000000;
	@%p13 bra 	$L__BB0_21;
	add.f32 	%f81, %f16, %f1;
	st.global.f32 	[%rd3], %f81;
	bra.uni 	$L__BB0_21;
$L__BB0_19:
	setp.geu.f32 	%p14, %f1, %f2;
	@%p14 bra 	$L__BB0_21;
	div.rn.f32 	%f82, %f1, %f17;
	st.global.f32 	[%rd3], %f82;
$L__BB0_21:
	mov.b32 	%r39, 0;
	st.global.u32 	[%rd4], %r39;
$L__BB0_22:
	ret;

}


// ===== COMPILED SASS (sm_100) =====

	.target	sm_100

	.elftype	@"ET_EXEC"


//--------------------- .note.nv.tkinfo           --------------------------
	.section	.note.nv.tkinfo,"",@"SHT_NOTE"
	.sectionflags	@"SHF_NOTE_NV_TKINFO"
	.tkinfo
        /*0018*/ 	.word	0x00000002
        /*0030*/ 	.string	""
        /*0030*/ 	.string	"ptxas"
        /*0030*/ 	.string	"Cuda compilation tools, release 13.0, V13.0.88"
        /*0030*/ 	.string	"Build cuda_13.0.r13.0/compiler.36424714_0"
        /*0030*/ 	.string	"-arch sm_100 -m 64 "



//--------------------- .note.nv.cuinfo           --------------------------
	.section	.note.nv.cuinfo,"",@"SHT_NOTE"
	.sectionflags	@"SHF_NOTE_NV_CUINFO"
        /*0018*/ 	.short	0x0002
        /*001a*/ 	.short	0x0064
        /*001c*/ 	.short	0x0082
	.zero		2


//--------------------- .nv.info                  --------------------------
	.section	.nv.info,"",@"SHT_CUDA_INFO"
	.align	4


	//----- nvinfo : EIATTR_REGCOUNT
	.align		4
        /*0000*/ 	.byte	0x04, 0x2f
        /*0002*/ 	.short	(.L_1 - .L_0)
	.align		4
.L_0:
        /*0004*/ 	.word	index@(IFComputeStateKernel)
        /*0008*/ 	.word	0x00000020


	//----- nvinfo : EIATTR_FRAME_SIZE
	.align		4
.L_1:
        /*000c*/ 	.byte	0x04, 0x11
        /*000e*/ 	.short	(.L_3 - .L_2)
	.align		4
.L_2:
        /*0010*/ 	.word	index@($__internal_0_$__cuda_sm3x_div_rn_noftz_f32_slowpath)
        /*0014*/ 	.word	0x00000000


	//----- nvinfo : EIATTR_FRAME_SIZE
	.align		4
.L_3:
        /*0018*/ 	.byte	0x04, 0x11
        /*001a*/ 	.short	(.L_5 - .L_4)
	.align		4
.L_4:
        /*001c*/ 	.word	index@(IFComputeStateKernel)
        /*0020*/ 	.word	0x00000000


	//----- nvinfo : EIATTR_MIN_STACK_SIZE
	.align		4
.L_5:
        /*0024*/ 	.byte	0x04, 0x12
        /*0026*/ 	.short	(.L_7 - .L_6)
	.align		4
.L_6:
        /*0028*/ 	.word	index@(IFComputeStateKernel)
        /*002c*/ 	.word	0x00000000
.L_7:


//--------------------- .nv.compat                --------------------------
	.section	.nv.compat,"",@"SHT_CUDA_COMPAT_INFO"
	.align	4
        /*0000*/ 	.byte	0x02, 0x09, 0x00, 0x00, 0x02, 0x02, 0x01, 0x00, 0x02, 0x05, 0x05, 0x00, 0x03, 0x07, 0x01, 0x01
        /*0010*/ 	.byte	0x02, 0x03, 0x00, 0x00, 0x02, 0x06, 0x01, 0x00, 0x04, 0x0b, 0x08, 0x00, 0x01, 0x00, 0x00, 0x00
        /*0020*/ 	.byte	0x00, 0x00, 0x00, 0x00


//--------------------- .nv.info.IFComputeStateKernel --------------------------
	.section	.nv.info.IFComputeStateKernel,"",@"SHT_CUDA_INFO"
	.sectionflags	@""
	.align	4


	//----- nvinfo : EIATTR_CUDA_API_VERSION
	.align		4
        /*0000*/ 	.byte	0x04, 0x37
        /*0002*/ 	.short	(.L_9 - .L_8)
.L_8:
        /*0004*/ 	.word	0x00000082


	//----- nvinfo : EIATTR_KPARAM_INFO
	.align		4
.L_9:
        /*0008*/ 	.byte	0x04, 0x17
        /*000a*/ 	.short	(.L_11 - .L_10)
.L_10:
        /*000c*/ 	.word	0x00000000
        /*0010*/ 	.short	0x0009
        /*0012*/ 	.short	0x0038
        /*0014*/ 	.byte	0x00, 0xf0, 0x11, 0x00


	//----- nvinfo : EIATTR_KPARAM_INFO
	.align		4
.L_11:
        /*0018*/ 	.byte	0x04, 0x17
        /*001a*/ 	.short	(.L_13 - .L_12)
.L_12:
        /*001c*/ 	.word	0x00000000
        /*0020*/ 	.short	0x0008
        /*0022*/ 	.short	0x0034
        /*0024*/ 	.byte	0x00, 0xf0, 0x11, 0x00


	//----- nvinfo : EIATTR_KPARAM_INFO
	.align		4
.L_13:
        /*0028*/ 	.byte	0x04, 0x17
        /*002a*/ 	.short	(.L_15 - .L_14)
.L_14:
        /*002c*/ 	.word	0x00000000
        /*0030*/ 	.short	0x0007
        /*0032*/ 	.short	0x0030
        /*0034*/ 	.byte	0x00, 0xf0, 0x11, 0x00


	//----- nvinfo : EIATTR_KPARAM_INFO
	.align		4
.L_15:
        /*0038*/ 	.byte	0x04, 0x17
        /*003a*/ 	.short	(.L_17 - .L_16)
.L_16:
        /*003c*/ 	.word	0x00000000
        /*0040*/ 	.short	0x0006
        /*0042*/ 	.short	0x0028
        /*0044*/ 	.byte	0x00, 0xf5, 0x21, 0x00


	//----- nvinfo : EIATTR_KPARAM_INFO
	.align		4
.L_17:
        /*0048*/ 	.byte	0x04, 0x17
        /*004a*/ 	.short	(.L_19 - .L_18)
.L_18:
        /*004c*/ 	.word	0x00000000
        /*0050*/ 	.short	0x0005
        /*0052*/ 	.short	0x0020
        /*0054*/ 	.byte	0x00, 0xf5, 0x21, 0x00


	//----- nvinfo : EIATTR_KPARAM_INFO
	.align		4
.L_19:
        /*0058*/ 	.byte	0x04, 0x17
        /*005a*/ 	.short	(.L_21 - .L_20)
.L_20:
        /*005c*/ 	.word	0x00000000
        /*0060*/ 	.short	0x0004
        /*0062*/ 	.short	0x0018
        /*0064*/ 	.byte	0x00, 0xf5, 0x21, 0x00


	//----- nvinfo : EIATTR_KPARAM_INFO
	.align		4
.L_21:
        /*0068*/ 	.byte	0x04, 0x17
        /*006a*/ 	.short	(.L_23 - .L_22)
.L_22:
        /*006c*/ 	.word	0x00000000
        /*0070*/ 	.short	0x0003
        /*0072*/ 	.short	0x0010
        /*0074*/ 	.byte	0x00, 0xf5, 0x21, 0x00


	//----- nvinfo : EIATTR_KPARAM_INFO
	.align		4
.L_23:
        /*0078*/ 	.byte	0x04, 0x17
        /*007a*/ 	.short	(.L_25 - .L_24)
.L_24:
        /*007c*/ 	.word	0x00000000
        /*0080*/ 	.short	0x0002
        /*0082*/ 	.short	0x0008
        /*0084*/ 	.byte	0x00, 0xf0, 0x11, 0x00


	//----- nvinfo : EIATTR_KPARAM_INFO
	.align		4
.L_25:
        /*0088*/ 	.byte	0x04, 0x17
        /*008a*/ 	.short	(.L_27 - .L_26)
.L_26:
        /*008c*/ 	.word	0x00000000
        /*0090*/ 	.short	0x0001
        /*0092*/ 	.short	0x0004
        /*0094*/ 	.byte	0x00, 0xf0, 0x11, 0x00


	//----- nvinfo : EIATTR_KPARAM_INFO
	.align		4
.L_27:
        /*0098*/ 	.byte	0x04, 0x17
        /*009a*/ 	.short	(.L_29 - .L_28)
.L_28:
        /*009c*/ 	.word	0x00000000
        /*00a0*/ 	.short	0x0000
        /*00a2*/ 	.short	0x0000
        /*00a4*/ 	.byte	0x00, 0xf0, 0x11, 0x00


	//----- nvinfo : EIATTR_SPARSE_MMA_MASK
	.align		4
.L_29:
        /*00a8*/ 	.byte	0x03, 0x50
        /*00aa*/ 	.short	0x0000


	//----- nvinfo : EIATTR_MAXREG_COUNT
	.align		4
        /*00ac*/ 	.byte	0x03, 0x1b
        /*00ae*/ 	.short	0x00ff


	//----- nvinfo : EIATTR_MERCURY_ISA_VERSION
	.align		4
        /*00b0*/ 	.byte	0x03, 0x5f
        /*00b2*/ 	.short	0x0101


	//----- nvinfo : EIATTR_VRC_CTA_INIT_COUNT
	.align		4
        /*00b4*/ 	.byte	0x02, 0x4a
	.zero		1
	.zero		1


	//----- nvinfo : EIATTR_EXIT_INSTR_OFFSETS
	.align		4
        /*00b8*/ 	.byte	0x04, 0x1c
        /*00ba*/ 	.short	(.L_31 - .L_30)


	//   ....[0]....
.L_30:
        /*00bc*/ 	.word	0x000000b0


	//   ....[1]....
        /*00c0*/ 	.word	0x00000be0


	//----- nvinfo : EIATTR_CRS_STACK_SIZE
	.align		4
.L_31:
        /*00c4*/ 	.byte	0x04, 0x1e
        /*00c6*/ 	.short	(.L_33 - .L_32)
.L_32:
        /*00c8*/ 	.word	0x00000000


	//----- nvinfo : EIATTR_CBANK_PARAM_SIZE
	.align		4
.L_33:
        /*00cc*/ 	.byte	0x03, 0x19
        /*00ce*/ 	.short	0x003c


	//----- nvinfo : EIATTR_PARAM_CBANK
	.align		4
        /*00d0*/ 	.byte	0x04, 0x0a
        /*00d2*/ 	.short	(.L_35 - .L_34)
	.align		4
.L_34:
        /*00d4*/ 	.word	index@(.nv.constant0.IFComputeStateKernel)
        /*00d8*/ 	.short	0x0380
        /*00da*/ 	.short	0x003c


	//----- nvinfo : EIATTR_SW_WAR
	.align		4
.L_35:
        /*00dc*/ 	.byte	0x04, 0x36
        /*00de*/ 	.short	(.L_37 - .L_36)
.L_36:
        /*00e0*/ 	.word	0x00000008
.L_37:


//--------------------- .nv.callgraph             --------------------------
	.section	.nv.callgraph,"",@"SHT_CUDA_CALLGRAPH"
	.align	4
	.sectionentsize	8
	.align		4
        /*0000*/ 	.word	0x00000000
	.align		4
        /*0004*/ 	.word	0xffffffff
	.align		4
        /*0008*/ 	.word	0x00000000
	.align		4
        /*000c*/ 	.word	0xfffffffe
	.align		4
        /*0010*/ 	.word	0x00000000
	.align		4
        /*0014*/ 	.word	0xfffffffd
	.align		4
        /*0018*/ 	.word	0x00000000
	.align		4
        /*001c*/ 	.word	0xfffffffc


//--------------------- .text.IFComputeStateKernel --------------------------
	.section	.text.IFComputeStateKernel,"ax",@progbits
	.align	128
        .global         IFComputeStateKernel
        .type           IFComputeStateKernel,@function
        .size           IFComputeStateKernel,(.L_x_23 - IFComputeStateKernel)
        .other          IFComputeStateKernel,@"STO_CUDA_ENTRY STV_DEFAULT"
IFComputeStateKernel:
.text.IFComputeStateKernel:
[----:B------:R-:W-:Y:S08]  /*0000*/  LDC R1, c[0x0][0x37c] ;  /* 0x0000df00ff017b82 */ /* 0x000ff00000000800 */
[----:B------:R-:W-:Y:S01]  /*0010*/  S2UR UR4, SR_CTAID.Y ;  /* 0x00000000000479c3 */ /* 0x000fe20000002600 */
[----:B------:R-:W0:Y:S01]  /*0020*/  S2R R2, SR_TID.X ;  /* 0x0000000000027919 */ /* 0x000e220000002100 */
[----:B------:R-:W1:Y:S01]  /*0030*/  LDCU UR5, c[0x0][0x360] ;  /* 0x00006c00ff0577ac */ /* 0x000e620008000800 */
[----:B------:R-:W2:Y:S05]  /*0040*/  LDCU UR6, c[0x0][0x370] ;  /* 0x00006e00ff0677ac */ /* 0x000eaa0008000800 */
[----:B------:R-:W2:Y:S08]  /*0050*/  S2UR UR7, SR_CTAID.X ;  /* 0x00000000000779c3 */ /* 0x000eb00000002500 */
[----:B------:R-:W3:Y:S01]  /*0060*/  LDC R3, c[0x0][0x3b8] ;  /* 0x0000ee00ff037b82 */ /* 0x000ee20000000800 */
[----:B--2---:R-:W-:-:S04]  /*0070*/  UIMAD UR4, UR4, UR6, UR7 ;  /* 0x00000006040472a4 */ /* 0x004fc8000f8e0207 */
[----:B-1----:R-:W-:-:S06]  /*0080*/  UIMAD UR4, UR4, UR5, URZ ;  /* 0x00000005040472a4 */ /* 0x002fcc000f8e02ff */
[----:B0-----:R-:W-:-:S04]  /*0090*/  IADD3 R4, PT, PT, R2, UR4, RZ ;  /* 0x0000000402047c10 */ /* 0x001fc8000fffe0ff */
[----:B---3--:R-:W-:-:S13]  /*00a0*/  ISETP.GE.AND P0, PT, R4, R3, PT ;  /* 0x000000030400720c */ /* 0x008fda0003f06270 */
[----:B------:R-:W-:Y:S05]  /*00b0*/  @P0 EXIT ;  /* 0x000000000000094d */ /* 0x000fea0003800000 */
[----:B------:R-:W0:Y:S01]  /*00c0*/  LDC.64 R6, c[0x0][0x3a0] ;  /* 0x0000e800ff067b82 */ /* 0x000e220000000a00 */
[----:B------:R-:W1:Y:S01]  /*00d0*/  LDCU.64 UR6, c[0x0][0x358] ;  /* 0x00006b00ff0677ac */ /* 0x000e620008000a00 */
[----:B------:R-:W2:Y:S06]  /*00e0*/  LDCU UR5, c[0x0][0x3b0] ;  /* 0x00007600ff0577ac */ /* 0x000eac0008000800 */
[----:B------:R-:W3:Y:S08]  /*00f0*/  LDC.64 R14, c[0x0][0x3a8] ;  /* 0x0000ea00ff0e7b82 */ /* 0x000ef00000000a00 */
[----:B------:R-:W4:Y:S01]  /*0100*/  LDC.64 R12, c[0x0][0x398] ;  /* 0x0000e600ff0c7b82 */ /* 0x000f220000000a00 */
[----:B0-----:R-:W-:-:S05]  /*0110*/  IMAD.WIDE R6, R4, 0x4, R6 ;  /* 0x0000000404067825 */ /* 0x001fca00078e0206 */
[----:B-1----:R0:W-:Y:S01]  /*0120*/  STG.E desc[UR6][R6.64], RZ ;  /* 0x000000ff06007986 */ /* 0x0021e2000c101906 */
[----:B---3--:R-:W-:-:S05]  /*0130*/  IMAD.WIDE R14, R4, 0x4, R14 ;  /* 0x00000004040e7825 */ /* 0x008fca00078e020e */
[----:B------:R-:W2:Y:S01]  /*0140*/  LDG.E R0, desc[UR6][R14.64] ;  /* 0x000000060e007981 */ /* 0x000ea2000c1e1900 */
[----:B------:R-:W-:Y:S01]  /*0150*/  BSSY.RECONVERGENT B0, `(.L_x_0) ;  /* 0x00000a7000007945 */ /* 0x000fe20003800200 */
[----:B----4-:R-:W-:Y:S01]  /*0160*/  IMAD.WIDE R12, R4, 0x4, R12 ;  /* 0x00000004040c7825 */ /* 0x010fe200078e020c */
[----:B--2---:R-:W-:-:S13]  /*0170*/  FSETP.GE.AND P0, PT, R0, UR5, PT ;  /* 0x0000000500007c0b */ /* 0x004fda000bf06000 */
[----:B------:R-:W1:Y:S01]  /*0180*/  @P0 LDC R5, c[0x0][0x384] ;  /* 0x0000e100ff050b82 */ /* 0x000e620000000800 */
[----:B------:R0:W-:Y:S01]  /*0190*/  @P0 STG.E desc[UR6][R6.64], R0 ;  /* 0x0000000006000986 */ /* 0x0001e2000c101906 */
[----:B-1----:R-:W-:-:S05]  /*01a0*/  @P0 I2FP.F32.S32 R5, R5 ;  /* 0x0000000500050245 */ /* 0x002fca0000201400 */
[----:B------:R0:W-:Y:S01]  /*01b0*/  @P0 STG.E desc[UR6][R14.64], R5 ;  /* 0x000000050e000986 */ /* 0x0001e2000c101906 */
[----:B------:R-:W-:Y:S05]  /*01c0*/  @P0 BRA `(.L_x_1) ;  /* 0x00000008007c0947 */ /* 0x000fea0003800000 */
[----:B------:R-:W0:Y:S02]  /*01d0*/  LDCU UR5, c[0x0][0x380] ;  /* 0x00007000ff0577ac */ /* 0x000e240008000800 */
[----:B0-----:R-:W-:-:S04]  /*01e0*/  I2FP.F32.S32 R5, UR5 ;  /* 0x0000000500057c45 */ /* 0x001fc80008201400 */
[----:B------:R-:W-:-:S13]  /*01f0*/  FSETP.GE.AND P0, PT, R0, R5, PT ;  /* 0x000000050000720b */ /* 0x000fda0003f06000 */
[----:B------:R-:W-:Y:S05]  /*0200*/  @!P0 BRA `(.L_x_2) ;  /* 0x0000000800288947 */ /* 0x000fea0003800000 */
[----:B------:R-:W-:Y:S01]  /*0210*/  ISETP.GE.AND P0, PT, R3, 0x1, PT ;  /* 0x000000010300780c */ /* 0x000fe20003f06270 */
[----:B------:R-:W-:-:S12]  /*0220*/  HFMA2 R23, -RZ, RZ, 0, 0 ;  /* 0x00000000ff177431 */ /* 0x000fd800000001ff */
[----:B------:R-:W-:Y:S05]  /*0230*/  @!P0 BRA `(.L_x_3) ;  /* 0x0000000800008947 */ /* 0x000fea0003800000 */
[C---:B------:R-:W-:Y:S01]  /*0240*/  VIADD R5, R3.reuse, 0xffffffff ;  /* 0xffffffff03057836 */ /* 0x040fe20000000000 */
[----:B------:R-:W-:Y:S02]  /*0250*/  LOP3.LUT R6, R3, 0xf, RZ, 0xc0, !PT ;  /* 0x0000000f03067812 */ /* 0x000fe400078ec0ff */
[----:B------:R-:W-:Y:S02]  /*0260*/  MOV R23, RZ ;  /* 0x000000ff00177202 */ /* 0x000fe40000000f00 */
[----:B------:R-:W-:Y:S02]  /*0270*/  ISETP.GE.U32.AND P0, PT, R5, 0xf, PT ;  /* 0x0000000f0500780c */ /* 0x000fe40003f06070 */
[----:B------:R-:W-:Y:S02]  /*0280*/  ISETP.NE.AND P1, PT, R6, RZ, PT ;  /* 0x000000ff0600720c */ /* 0x000fe40003f25270 */
[----:B------:R-:W-:-:S09]  /*0290*/  MOV R7, RZ ;  /* 0x000000ff00077202 */ /* 0x000fd20000000f00 */
[----:B------:R-:W-:Y:S05]  /*02a0*/  @!P0 BRA `(.L_x_4) ;  /* 0x0000000000e48947 */ /* 0x000fea0003800000 */
[----:B------:R-:W-:Y:S01]  /*02b0*/  LOP3.LUT R7, R3, 0x7ffffff0, RZ, 0xc0, !PT ;  /* 0x7ffffff003077812 */ /* 0x000fe200078ec0ff */
[----:B------:R-:W-:Y:S01]  /*02c0*/  IMAD.MOV.U32 R23, RZ, RZ, RZ ;  /* 0x000000ffff177224 */ /* 0x000fe200078e00ff */
[----:B------:R-:W-:Y:S02]  /*02d0*/  MOV R10, R4 ;  /* 0x00000004000a7202 */ /* 0x000fe40000000f00 */
[----:B------:R-:W-:-:S07]  /*02e0*/  IADD3 R11, PT, PT, -R7, RZ, RZ ;  /* 0x000000ff070b7210 */ /* 0x000fce0007ffe1ff */
.L_x_5:
[----:B------:R-:W0:Y:S02]  /*02f0*/  LDC.64 R26, c[0x0][0x390] ;  /* 0x0000e400ff1a7b82 */ /* 0x000e240000000a00 */
[----:B0-----:R-:W-:-:S05]  /*0300*/  IMAD.WIDE R26, R10, 0x4, R26 ;  /* 0x000000040a1a7825 */ /* 0x001fca00078e021a */
[----:B------:R0:W2:Y:S02]  /*0310*/  LDG.E R28, desc[UR6][R26.64] ;  /* 0x000000061a1c7981 */ /* 0x0000a4000c1e1900 */
[----:B0-----:R-:W-:-:S05]  /*0320*/  IMAD.WIDE.U32 R26, R3, 0x4, R26 ;  /* 0x00000004031a7825 */ /* 0x001fca00078e001a */
[----:B------:R-:W3:Y:S01]  /*0330*/  LDG.E R22, desc[UR6][R26.64] ;  /* 0x000000061a167981 */ /* 0x000ee2000c1e1900 */
[----:B------:R-:W-:-:S05]  /*0340*/  IMAD.WIDE.U32 R16, R3, 0x4, R26 ;  /* 0x0000000403107825 */ /* 0x000fca00078e001a */
[----:B------:R-:W4:Y:S01]  /*0350*/  LDG.E R5, desc[UR6][R16.64] ;  /* 0x0000000610057981 */ /* 0x000f22000c1e1900 */
[----:B------:R-:W-:-:S05]  /*0360*/  IMAD.WIDE.U32 R20, R3, 0x4, R16 ;  /* 0x0000000403147825 */ /* 0x000fca00078e0010 */
[----:B------:R0:W5:Y:S01]  /*0370*/  LDG.E R9, desc[UR6][R20.64] ;  /* 0x0000000614097981 */ /* 0x000162000c1e1900 */
[----:B------:R-:W-:-:S05]  /*0380*/  IMAD.WIDE.U32 R18, R3, 0x4, R20 ;  /* 0x0000000403127825 */ /* 0x000fca00078e0014 */
[----:B------:R1:W5:Y:S01]  /*0390*/  LDG.E R8, desc[UR6][R18.64] ;  /* 0x0000000612087981 */ /* 0x000362000c1e1900 */
[----:B0-----:R-:W-:-:S05]  /*03a0*/  IMAD.WIDE.U32 R20, R3, 0x4, R18 ;  /* 0x0000000403147825 */ /* 0x001fca00078e0012 */
[----:B------:R-:W5:Y:S01]  /*03b0*/  LDG.E R27, desc[UR6][R20.64] ;  /* 0x00000006141b7981 */ /* 0x000f62000c1e1900 */
[----:B------:R-:W-:-:S05]  /*03c0*/  IMAD.WIDE.U32 R16, R3, 0x4, R20 ;  /* 0x0000000403107825 */ /* 0x000fca00078e0014 */
[----:B------:R0:W5:Y:S01]  /*03d0*/  LDG.E R26, desc[UR6][R16.64] ;  /* 0x00000006101a7981 */ /* 0x000162000c1e1900 */
[----:B------:R-:W-:-:S04]  /*03e0*/  IMAD.WIDE.U32 R24, R3, 0x4, R16 ;  /* 0x0000000403187825 */ /* 0x000fc800078e0010 */
[C---:B-1----:R-:W-:Y:S02]  /*03f0*/  IMAD.WIDE.U32 R18, R3.reuse, 0x4, R24 ;  /* 0x0000000403127825 */ /* 0x042fe400078e0018 */
[----:B------:R-:W5:Y:S02]  /*0400*/  LDG.E R25, desc[UR6][R24.64] ;  /* 0x0000000618197981 */ /* 0x000f64000c1e1900 */
[C---:B0-----:R-:W-:Y:S02]  /*0410*/  IMAD.WIDE.U32 R16, R3.reuse, 0x4, R18 ;  /* 0x0000000403107825 */ /* 0x041fe400078e0012 */
[----:B------:R0:W5:Y:S02]  /*0420*/  LDG.E R24, desc[UR6][R18.64] ;  /* 0x0000000612187981 */ /* 0x000164000c1e1900 */
[C---:B0-----:R-:W-:Y:S02]  /*0430*/  IMAD.WIDE.U32 R18, R3.reuse, 0x4, R16 ;  /* 0x0000000403127825 */ /* 0x041fe400078e0010 */
[----:B------:R-:W5:Y:S02]  /*0440*/  LDG.E R16, desc[UR6][R16.64] ;  /* 0x0000000610107981 */ /* 0x000f64000c1e1900 */
[----:B------:R-:W-:-:S02]  /*0450*/  IMAD.WIDE.U32 R20, R3, 0x4, R18 ;  /* 0x0000000403147825 */ /* 0x000fc400078e0012 */
[----:B------:R-:W5:Y:S02]  /*0460*/  LDG.E R29, desc[UR6][R18.64] ;  /* 0x00000006121d7981 */ /* 0x000f64000c1e1900 */
[----:B--2---:R-:W-:Y:S02]  /*0470*/  FADD R23, R28, R23 ;  /* 0x000000171c177221 */ /* 0x004fe40000000000 */
[----:B------:R0:W2:Y:S02]  /*0480*/  LDG.E R28, desc[UR6][R20.64] ;  /* 0x00000006141c7981 */ /* 0x0000a4000c1e1900 */
[----:B0-----:R-:W-:-:S04]  /*0490*/  IMAD.WIDE.U32 R20, R3, 0x4, R20 ;  /* 0x0000000403147825 */ /* 0x001fc800078e0014 */
[----:B---3--:R-:W-:Y:S01]  /*04a0*/  FADD R18, R23, R22 ;  /* 0x0000001617127221 */ /* 0x008fe20000000000 */
[----:B------:R5:W3:Y:S01]  /*04b0*/  LDG.E R17, desc[UR6][R20.64] ;  /* 0x0000000614117981 */ /* 0x000ae2000c1e1900 */
[----:B------:R-:W-:-:S04]  /*04c0*/  IMAD.WIDE.U32 R22, R3, 0x4, R20 ;  /* 0x0000000403167825 */ /* 0x000fc800078e0014 */
[----:B----4-:R-:W-:Y:S02]  /*04d0*/  FADD R18, R18, R5 ;  /* 0x0000000512127221 */ /* 0x010fe40000000000 */
[----:B------:R0:W4:Y:S02]  /*04e0*/  LDG.E R5, desc[UR6][R22.64] ;  /* 0x0000000616057981 */ /* 0x000124000c1e1900 */
[----:B-----5:R-:W-:Y:S01]  /*04f0*/  FADD R21, R18, R9 ;  /* 0x0000000912157221 */ /* 0x020fe20000000000 */
[----:B0-----:R-:W-:-:S05]  /*0500*/  IMAD.WIDE.U32 R22, R3, 0x4, R22 ;  /* 0x0000000403167825 */ /* 0x001fca00078e0016 */
[----:B------:R-:W5:Y:S01]  /*0510*/  LDG.E R9, desc[UR6][R22.64] ;  /* 0x0000000616097981 */ /* 0x000f62000c1e1900 */
[----:B------:R-:W-:-:S06]  /*0520*/  IMAD.WIDE.U32 R18, R3, 0x4, R22 ;  /* 0x0000000403127825 */ /* 0x000fcc00078e0016 */
[----:B------:R-:W5:Y:S01]  /*0530*/  LDG.E R18, desc[UR6][R18.64] ;  /* 0x0000000612127981 */ /* 0x000f62000c1e1900 */
[----:B------:R-:W-:-:S04]  /*0540*/  FADD R8, R21, R8 ;  /* 0x0000000815087221 */ /* 0x000fc80000000000 */
[----:B------:R-:W-:-:S04]  /*0550*/  FADD R27, R8, R27 ;  /* 0x0000001b081b7221 */ /* 0x000fc80000000000 */
[----:B------:R-:W-:-:S04]  /*0560*/  FADD R26, R27, R26 ;  /* 0x0000001a1b1a7221 */ /* 0x000fc80000000000 */
[----:B------:R-:W-:Y:S01]  /*0570*/  FADD R25, R26, R25 ;  /* 0x000000191a197221 */ /* 0x000fe20000000000 */
[----:B------:R-:W-:-:S03]  /*0580*/  VIADD R11, R11, 0x10 ;  /* 0x000000100b0b7836 */ /* 0x000fc60000000000 */
[----:B------:R-:W-:Y:S02]  /*0590*/  FADD R25, R25, R24 ;  /* 0x0000001819197221 */ /* 0x000fe40000000000 */
[----:B------:R-:W-:Y:S02]  /*05a0*/  ISETP.NE.AND P0, PT, R11, RZ, PT ;  /* 0x000000ff0b00720c */ /* 0x000fe40003f05270 */
[----:B------:R-:W-:-:S04]  /*05b0*/  FADD R16, R25, R16 ;  /* 0x0000001019107221 */ /* 0x000fc80000000000 */
[----:B------:R-:W-:Y:S01]  /*05c0*/  FADD R29, R16, R29 ;  /* 0x0000001d101d7221 */ /* 0x000fe20000000000 */
[----:B------:R-:W-:-:S03]  /*05d0*/  LEA R10, R3, R10, 0x4 ;  /* 0x0000000a030a7211 */ /* 0x000fc600078e20ff */
[----:B--2---:R-:W-:-:S04]  /*05e0*/  FADD R28, R29, R28 ;  /* 0x0000001c1d1c7221 */ /* 0x004fc80000000000 */
[----:B---3--:R-:W-:-:S04]  /*05f0*/  FADD R28, R28, R17 ;  /* 0x000000111c1c7221 */ /* 0x008fc80000000000 */
[----:B----4-:R-:W-:-:S04]  /*0600*/  FADD R28, R28, R5 ;  /* 0x000000051c1c7221 */ /* 0x010fc80000000000 */
[----:B-----5:R-:W-:-:S04]  /*0610*/  FADD R9, R28, R9 ;  /* 0x000000091c097221 */ /* 0x020fc80000000000 */
[----:B------:R-:W-:Y:S01]  /*0620*/  FADD R23, R9, R18 ;  /* 0x0000001209177221 */ /* 0x000fe20000000000 */
[----:B------:R-:W-:Y:S06]  /*0630*/  @P0 BRA `(.L_x_5) ;  /* 0xfffffffc002c0947 */ /* 0x000fec000383ffff */
.L_x_4:
[----:B------:R-:W-:Y:S05]  /*0640*/  @!P1 BRA `(.L_x_3) ;  /* 0x0000000000fc9947 */ /* 0x000fea0003800000 */
[----:B------:R-:W-:Y:S02]  /*0650*/  ISETP.GE.U32.AND P0, PT, R6, 0x8, PT ;  /* 0x000000080600780c */ /* 0x000fe40003f06070 */
[----:B------:R-:W-:-:S04]  /*0660*/  LOP3.LUT R22, R3, 0x7, RZ, 0xc0, !PT ;  /* 0x0000000703167812 */ /* 0x000fc800078ec0ff */
[----:B------:R-:W-:-:S07]  /*0670*/  ISETP.NE.AND P1, PT, R22, RZ, PT ;  /* 0x000000ff1600720c */ /* 0x000fce0003f25270 */
[----:B------:R-:W-:Y:S06]  /*0680*/  @!P0 BRA `(.L_x_6) ;  /* 0x00000000006c8947 */ /* 0x000fec0003800000 */
[----:B------:R-:W0:Y:S01]  /*0690*/  LDC.64 R26, c[0x0][0x390] ;  /* 0x0000e400ff1a7b82 */ /* 0x000e220000000a00 */
[----:B------:R-:W-:-:S04]  /*06a0*/  IMAD R5, R7, R3, R4 ;  /* 0x0000000307057224 */ /* 0x000fc800078e0204 */
[----:B0-----:R-:W-:-:S05]  /*06b0*/  IMAD.WIDE R26, R5, 0x4, R26 ;  /* 0x00000004051a7825 */ /* 0x001fca00078e021a */
[----:B------:R-:W2:Y:S01]  /*06c0*/  LDG.E R6, desc[UR6][R26.64] ;  /* 0x000000061a067981 */ /* 0x000ea2000c1e1900 */
[----:B------:R-:W-:-:S05]  /*06d0*/  IMAD.WIDE.U32 R28, R3, 0x4, R26 ;  /* 0x00000004031c7825 */ /* 0x000fca00078e001a */
[----:B------:R-:W3:Y:S01]  /*06e0*/  LDG.E R5, desc[UR6][R28.64] ;  /* 0x000000061c057981 */ /* 0x000ee2000c1e1900 */
[----:B------:R-:W-:-:S04]  /*06f0*/  IMAD.WIDE.U32 R24, R3, 0x4, R28 ;  /* 0x0000000403187825 */ /* 0x000fc800078e001c */
[C---:B------:R-:W-:Y:S02]  /*0700*/  IMAD.WIDE.U32 R8, R3.reuse, 0x4, R24 ;  /* 0x0000000403087825 */ /* 0x040fe400078e0018 */
[----:B------:R-:W4:Y:S02]  /*0710*/  LDG.E R24, desc[UR6][R24.64] ;  /* 0x0000000618187981 */ /* 0x000f24000c1e1900 */
[C---:B------:R-:W-:Y:S02]  /*0720*/  IMAD.WIDE.U32 R10, R3.reuse, 0x4, R8 ;  /* 0x00000004030a7825 */ /* 0x040fe400078e0008 */
[----:B------:R-:W5:Y:S02]  /*0730*/  LDG.E R8, desc[UR6][R8.64] ;  /* 0x0000000608087981 */ /* 0x000f64000c1e1900 */
[C---:B------:R-:W-:Y:S02]  /*0740*/  IMAD.WIDE.U32 R16, R3.reuse, 0x4, R10 ;  /* 0x0000000403107825 */ /* 0x040fe400078e000a */
[----:B------:R-:W5:Y:S02]  /*0750*/  LDG.E R10, desc[UR6][R10.64] ;  /* 0x000000060a0a7981 */ /* 0x000f64000c1e1900 */
[----:B------:R-:W-:-:S02]  /*0760*/  IMAD.WIDE.U32 R18, R3, 0x4, R16 ;  /* 0x0000000403127825 */ /* 0x000fc400078e0010 */
[----:B------:R-:W5:Y:S02]  /*0770*/  LDG.E R16, desc[UR6][R16.64] ;  /* 0x0000000610107981 */ /* 0x000f64000c1e1900 */
[----:B------:R-:W-:Y:S02]  /*0780*/  IMAD.WIDE.U32 R20, R3, 0x4, R18 ;  /* 0x0000000403147825 */ /* 0x000fe400078e0012 */
[----:B------:R-:W5:Y:S04]  /*0790*/  LDG.E R18, desc[UR6][R18.64] ;  /* 0x0000000612127981 */ /* 0x000f68000c1e1900 */
[----:B------:R-:W5:Y:S01]  /*07a0*/  LDG.E R20, desc[UR6][R20.64] ;  /* 0x0000000614147981 */ /* 0x000f62000c1e1900 */
[----:B------:R-:W-:Y:S01]  /*07b0*/  IADD3 R7, PT, PT, R7, 0x8, RZ ;  /* 0x0000000807077810 */ /* 0x000fe20007ffe0ff */
[----:B--2---:R-:W-:-:S04]  /*07c0*/  FADD R6, R23, R6 ;  /* 0x0000000617067221 */ /* 0x004fc80000000000 */
[----:B---3--:R-:W-:-:S04]  /*07d0*/  FADD R5, R6, R5 ;  /* 0x0000000506057221 */ /* 0x008fc80000000000 */
[----:B----4-:R-:W-:-:S04]  /*07e0*/  FADD R5, R5, R24 ;  /* 0x0000001805057221 */ /* 0x010fc80000000000 */
[----:B-----5:R-:W-:-:S04]  /*07f0*/  FADD R5, R5, R8 ;  /* 0x0000000805057221 */ /* 0x020fc80000000000 */
[----:B------:R-:W-:-:S04]  /*0800*/  FADD R5, R5, R10 ;  /* 0x0000000a05057221 */ /* 0x000fc80000000000 */
[----:B------:R-:W-:-:S04]  /*0810*/  FADD R5, R5, R16 ;  /* 0x0000001005057221 */ /* 0x000fc80000000000 */
[----:B------:R-:W-:-:S04]  /*0820*/  FADD R5, R5, R18 ;  /* 0x0000001205057221 */ /* 0x000fc80000000000 */
[----:B------:R-:W-:-:S07]  /*0830*/  FADD R23, R5, R20 ;  /* 0x0000001405177221 */ /* 0x000fce0000000000 */
.L_x_6:
[----:B------:R-:W-:Y:S05]  /*0840*/  @!P1 BRA `(.L_x_3) ;  /* 0x00000000007c9947 */ /* 0x000fea0003800000 */
[----:B------:R-:W-:Y:S02]  /*0850*/  ISETP.GE.U32.AND P0, PT, R22, 0x4, PT ;  /* 0x000000041600780c */ /* 0x000fe40003f06070 */
[----:B------:R-:W-:-:S04]  /*0860*/  LOP3.LUT R5, R3, 0x3, RZ, 0xc0, !PT ;  /* 0x0000000303057812 */ /* 0x000fc800078ec0ff */
[----:B------:R-:W-:-:S07]  /*0870*/  ISETP.NE.AND P1, PT, R5, RZ, PT ;  /* 0x000000ff0500720c */ /* 0x000fce0003f25270 */
[----:B------:R-:W-:Y:S06]  /*0880*/  @!P0 BRA `(.L_x_7) ;  /* 0x00000000003c8947 */ /* 0x000fec0003800000 */
[----:B------:R-:W0:Y:S01]  /*0890*/  LDC.64 R8, c[0x0][0x390] ;  /* 0x0000e400ff087b82 */ /* 0x000e220000000a00 */
[----:B------:R-:W-:-:S04]  /*08a0*/  IMAD R11, R7, R3, R4 ;  /* 0x00000003070b7224 */ /* 0x000fc800078e0204 */
[----:B0-----:R-:W-:-:S04]  /*08b0*/  IMAD.WIDE R8, R11, 0x4, R8 ;  /* 0x000000040b087825 */ /* 0x001fc800078e0208 */
[C---:B------:R-:W-:Y:S02]  /*08c0*/  IMAD.WIDE.U32 R10, R3.reuse, 0x4, R8 ;  /* 0x00000004030a7825 */ /* 0x040fe400078e0008 */
[----:B------:R-:W2:Y:S02]  /*08d0*/  LDG.E R8, desc[UR6][R8.64] ;  /* 0x0000000608087981 */ /* 0x000ea4000c1e1900 */
[C---:B------:R-:W-:Y:S02]  /*08e0*/  IMAD.WIDE.U32 R16, R3.reuse, 0x4, R10 ;  /* 0x0000000403107825 */ /* 0x040fe400078e000a */
[----:B------:R-:W3:Y:S02]  /*08f0*/  LDG.E R10, desc[UR6][R10.64] ;  /* 0x000000060a0a7981 */ /* 0x000ee4000c1e1900 */
[----:B------:R-:W-:Y:S02]  /*0900*/  IMAD.WIDE.U32 R18, R3, 0x4, R16 ;  /* 0x0000000403127825 */ /* 0x000fe400078e0010 */
[----:B------:R-:W4:Y:S04]  /*0910*/  LDG.E R16, desc[UR6][R16.64] ;  /* 0x0000000610107981 */ /* 0x000f28000c1e1900 */
[----:B------:R-:W5:Y:S01]  /*0920*/  LDG.E R18, desc[UR6][R18.64] ;  /* 0x0000000612127981 */ /* 0x000f62000c1e1900 */
[----:B------:R-:W-:-:S02]  /*0930*/  VIADD R7, R7, 0x4 ;  /* 0x0000000407077836 */ /* 0x000fc40000000000 */
[----:B--2---:R-:W-:-:S04]  /*0940*/  FADD R23, R23, R8 ;  /* 0x0000000817177221 */ /* 0x004fc80000000000 */
[----:B---3--:R-:W-:-:S04]  /*0950*/  FADD R23, R23, R10 ;  /* 0x0000000a17177221 */ /* 0x008fc80000000000 */
[----:B----4-:R-:W-:-:S04]  /*0960*/  FADD R23, R23, R16 ;  /* 0x0000001017177221 */ /* 0x010fc80000000000 */
[----:B-----5:R-:W-:-:S07]  /*0970*/  FADD R23, R23, R18 ;  /* 0x0000001217177221 */ /* 0x020fce0000000000 */
.L_x_7:
[----:B------:R-:W-:Y:S05]  /*0980*/  @!P1 BRA `(.L_x_3) ;  /* 0x00000000002c9947 */ /* 0x000fea0003800000 */
[----:B------:R-:W0:Y:S01]  /*0990*/  LDC.64 R8, c[0x0][0x390] ;  /* 0x0000e400ff087b82 */ /* 0x000e220000000a00 */
[----:B------:R-:W-:Y:S01]  /*09a0*/  IMAD R2, R7, R3, R2 ;  /* 0x0000000307027224 */ /* 0x000fe200078e0202 */
[----:B------:R-:W-:-:S04]  /*09b0*/  IADD3 R6, PT, PT, -R5, RZ, RZ ;  /* 0x000000ff05067210 */ /* 0x000fc80007ffe1ff */
[----:B------:R-:W-:-:S07]  /*09c0*/  IADD3 R2, PT, PT, R2, UR4, RZ ;  /* 0x0000000402027c10 */ /* 0x000fce000fffe0ff */
.L_x_8:
[----:B0-----:R-:W-:-:S06]  /*09d0*/  IMAD.WIDE R4, R2, 0x4, R8 ;  /* 0x0000000402047825 */ /* 0x001fcc00078e0208 */
[----:B------:R-:W2:Y:S01]  /*09e0*/  LDG.E R4, desc[UR6][R4.64] ;  /* 0x0000000604047981 */ /* 0x000ea2000c1e1900 */
[----:B------:R-:W-:Y:S01]  /*09f0*/  IADD3 R6, PT, PT, R6, 0x1, RZ ;  /* 0x0000000106067810 */ /* 0x000fe20007ffe0ff */
[----:B------:R-:W-:-:S03]  /*0a00*/  IMAD.IADD R2, R2, 0x1, R3 ;  /* 0x0000000102027824 */ /* 0x000fc600078e0203 */
[----:B------:R-:W-:Y:S01]  /*0a10*/  ISETP.NE.AND P0, PT, R6, RZ, PT ;  /* 0x000000ff0600720c */ /* 0x000fe20003f05270 */
[----:B--2---:R-:W-:-:S12]  /*0a20*/  FADD R23, R4, R23 ;  /* 0x0000001704177221 */ /* 0x004fd80000000000 */
[----:B------:R-:W-:Y:S05]  /*0a30*/  @P0 BRA `(.L_x_8) ;  /* 0xfffffffc00e40947 */ /* 0x000fea000383ffff */
.L_x_3:
[----:B------:R-:W2:Y:S02]  /*0a40*/  LDG.E R2, desc[UR6][R12.64] ;  /* 0x000000060c027981 */ /* 0x000ea4000c1e1900 */
[----:B--2---:R-:W-:Y:S01]  /*0a50*/  FSETP.GT.AND P0, PT, R23, -R2, PT ;  /* 0x800000021700720b */ /* 0x004fe20003f04000 */
[----:B------:R-:W-:-:S12]  /*0a60*/  FADD R3, R2, R23 ;  /* 0x0000001702037221 */ /* 0x000fd80000000000 */
[----:B------:R-:W-:Y:S05]  /*0a70*/  @!P0 BRA `(.L_x_1) ;  /* 0x0000000000508947 */ /* 0x000fea0003800000 */
[----:B------:R-:W-:-:S05]  /*0a80*/  FADD R3, R0, R3 ;  /* 0x0000000300037221 */ /* 0x000fca0000000000 */
[----:B------:R2:W-:Y:S01]  /*0a90*/  STG.E desc[UR6][R14.64], R3 ;  /* 0x000000030e007986 */ /* 0x0005e2000c101906 */
[----:B------:R-:W-:Y:S05]  /*0aa0*/  BRA `(.L_x_1) ;  /* 0x0000000000447947 */ /* 0x000fea0003800000 */
.L_x_2:
[----:B------:R-:W-:-:S13]  /*0ab0*/  FSETP.GEU.AND P0, PT, R0, R5, PT ;  /* 0x000000050000720b */ /* 0x000fda0003f0e000 */
[----:B------:R-:W-:Y:S05]  /*0ac0*/  @P0 BRA `(.L_x_1) ;  /* 0x00000000003c0947 */ /* 0x000fea0003800000 */
[----:B------:R-:W0:Y:S01]  /*0ad0*/  LDC R5, c[0x0][0x388] ;  /* 0x0000e200ff057b82 */ /* 0x000e220000000800 */
[----:B------:R-:W-:Y:S01]  /*0ae0*/  BSSY.RECONVERGENT B1, `(.L_x_9) ;  /* 0x000000c000017945 */ /* 0x000fe20003800200 */
[----:B0-----:R-:W0:Y:S08]  /*0af0*/  MUFU.RCP R2, R5 ;  /* 0x0000000500027308 */ /* 0x001e300000001000 */
[----:B------:R-:W1:Y:S01]  /*0b00*/  FCHK P0, R0, R5 ;  /* 0x0000000500007302 */ /* 0x000e620000000000 */
[----:B0-----:R-:W-:-:S04]  /*0b10*/  FFMA R3, R2, -R5, 1 ;  /* 0x3f80000002037423 */ /* 0x001fc80000000805 */
[----:B------:R-:W-:-:S04]  /*0b20*/  FFMA R3, R2, R3, R2 ;  /* 0x0000000302037223 */ /* 0x000fc80000000002 */
[----:B------:R-:W-:-:S04]  /*0b30*/  FFMA R2, R0, R3, RZ ;  /* 0x0000000300027223 */ /* 0x000fc800000000ff */
[----:B------:R-:W-:-:S04]  /*0b40*/  FFMA R4, R2, -R5, R0 ;  /* 0x8000000502047223 */ /* 0x000fc80000000000 */
[----:B------:R-:W-:Y:S01]  /*0b50*/  FFMA R3, R3, R4, R2 ;  /* 0x0000000403037223 */ /* 0x000fe20000000002 */
[----:B-1----:R-:W-:Y:S06]  /*0b60*/  @!P0 BRA `(.L_x_10) ;  /* 0x00000000000c8947 */ /* 0x002fec0003800000 */
[----:B------:R-:W-:-:S07]  /*0b70*/  MOV R2, 0xb90 ;  /* 0x00000b9000027802 */ /* 0x000fce0000000f00 */
[----:B------:R-:W-:Y:S05]  /*0b80*/  CALL.REL.NOINC `($__internal_0_$__cuda_sm3x_div_rn_noftz_f32_slowpath) ;  /* 0x0000000000187944 */ /* 0x000fea0003c00000 */
[----:B------:R-:W-:-:S07]  /*0b90*/  MOV R3, R0 ;  /* 0x0000000000037202 */ /* 0x000fce0000000f00 */
.L_x_10:
[----:B------:R-:W-:Y:S05]  /*0ba0*/  BSYNC.RECONVERGENT B1 ;  /* 0x0000000000017941 */ /* 0x000fea0003800200 */
.L_x_9:
[----:B------:R1:W-:Y:S02]  /*0bb0*/  STG.E desc[UR6][R14.64], R3 ;  /* 0x000000030e007986 */ /* 0x0003e4000c101906 */
.L_x_1:
[----:B------:R-:W-:Y:S05]  /*0bc0*/  BSYNC.RECONVERGENT B0 ;  /* 0x0000000000007941 */ /* 0x000fea0003800200 */
.L_x_0:
[----:B------:R-:W-:Y:S01]  /*0bd0*/  STG.E desc[UR6][R12.64], RZ ;  /* 0x000000ff0c007986 */ /* 0x000fe2000c101906 */
[----:B------:R-:W-:Y:S05]  /*0be0*/  EXIT ;  /* 0x000000000000794d */ /* 0x000fea0003800000 */
        .weak           $__internal_0_$__cuda_sm3x_div_rn_noftz_f32_slowpath
        .type           $__internal_0_$__cuda_sm3x_div_rn_noftz_f32_slowpath,@function
        .size           $__internal_0_$__cuda_sm3x_div_rn_noftz_f32_slowpath,(.L_x_23 - $__internal_0_$__cuda_sm3x_div_rn_noftz_f32_slowpath)
$__internal_0_$__cuda_sm3x_div_rn_noftz_f32_slowpath:
[----:B------:R-:W0:Y:S01]  /*0bf0*/  LDC R3, c[0x0][0x388] ;  /* 0x0000e200ff037b82 */ /* 0x000e220000000800 */
[--C-:B------:R-:W-:Y:S01]  /*0c00*/  SHF.R.U32.HI R4, RZ, 0x17, R0.reuse ;  /* 0x00000017ff047819 */ /* 0x100fe20000011600 */
[----:B------:R-:W1:Y:S01]  /*0c10*/  LDCU UR5, c[0x0][0x388] ;  /* 0x00007100ff0577ac */ /* 0x000e620008000800 */
[----:B------:R-:W-:Y:S01]  /*0c20*/  BSSY.RECONVERGENT B2, `(.L_x_11) ;  /* 0x0000064000027945 */ /* 0x000fe20003800200 */
[----:B------:R-:W-:Y:S01]  /*0c30*/  IMAD.MOV.U32 R7, RZ, RZ, R0 ;  /* 0x000000ffff077224 */ /* 0x000fe200078e0000 */
[----:B-1----:R-:W-:Y:S02]  /*0c40*/  MOV R8, UR5 ;  /* 0x0000000500087c02 */ /* 0x002fe40008000f00 */
[----:B0-----:R-:W-:-:S04]  /*0c50*/  SHF.R.U32.HI R5, RZ, 0x17, R3 ;  /* 0x00000017ff057819 */ /* 0x001fc80000011603 */
[----:B------:R-:W-:Y:S02]  /*0c60*/  LOP3.LUT R6, R5, 0xff, RZ, 0xc0, !PT ;  /* 0x000000ff05067812 */ /* 0x000fe400078ec0ff */
[----:B------:R-:W-:Y:S02]  /*0c70*/  LOP3.LUT R5, R4, 0xff, RZ, 0xc0, !PT ;  /* 0x000000ff04057812 */ /* 0x000fe400078ec0ff */
[----:B------:R-:W-:Y:S02]  /*0c80*/  IADD3 R10, PT, PT, R6, -0x1, RZ ;  /* 0xffffffff060a7810 */ /* 0x000fe40007ffe0ff */
[----:B------:R-:W-:Y:S02]  /*0c90*/  IADD3 R9, PT, PT, R5, -0x1, RZ ;  /* 0xffffffff05097810 */ /* 0x000fe40007ffe0ff */
[----:B------:R-:W-:-:S04]  /*0ca0*/  ISETP.GT.U32.AND P0, PT, R10, 0xfd, PT ;  /* 0x000000fd0a00780c */ /* 0x000fc80003f04070 */
[----:B------:R-:W-:-:S13]  /*0cb0*/  ISETP.GT.U32.OR P0, PT, R9, 0xfd, P0 ;  /* 0x000000fd0900780c */ /* 0x000fda0000704470 */
[----:B------:R-:W-:Y:S01]  /*0cc0*/  @!P0 MOV R4, RZ ;  /* 0x000000ff00048202 */ /* 0x000fe20000000f00 */
[----:B------:R-:W-:Y:S06]  /*0cd0*/  @!P0 BRA `(.L_x_12) ;  /* 0x00000000005c8947 */ /* 0x000fec0003800000 */
[----:B------:R-:W-:Y:S02]  /*0ce0*/  FSETP.GTU.FTZ.AND P1, PT, |R3|, +INF , PT ;  /* 0x7f8000000300780b */ /* 0x000fe40003f3c200 */
[----:B------:R-:W-:-:S04]  /*0cf0*/  FSETP.GTU.FTZ.AND P0, PT, |R0|, +INF , PT ;  /* 0x7f8000000000780b */ /* 0x000fc80003f1c200 */
[----:B------:R-:W-:-:S13]  /*0d00*/  PLOP3.LUT P0, PT, P0, P1, PT, 0xf8, 0x8f ;  /* 0x00000000008f781c */ /* 0x000fda0000703f70 */
[----:B------:R-:W-:Y:S05]  /*0d10*/  @P0 BRA `(.L_x_13) ;  /* 0x00000004004c0947 */ /* 0x000fea0003800000 */
[----:B------:R-:W-:-:S13]  /*0d20*/  LOP3.LUT P0, RZ, R8, 0x7fffffff, R7, 0xc8, !PT ;  /* 0x7fffffff08ff7812 */ /* 0x000fda000780c807 */
[----:B------:R-:W-:Y:S05]  /*0d30*/  @!P0 BRA `(.L_x_14) ;  /* 0x00000004003c8947 */ /* 0x000fea0003800000 */
[C---:B------:R-:W-:Y:S02]  /*0d40*/  FSETP.NEU.FTZ.AND P2, PT, |R0|.reuse, +INF , PT ;  /* 0x7f8000000000780b */ /* 0x040fe40003f5d200 */
[----:B------:R-:W-:Y:S02]  /*0d50*/  FSETP.NEU.FTZ.AND P1, PT, |R3|, +INF , PT ;  /* 0x7f8000000300780b */ /* 0x000fe40003f3d200 */
[----:B------:R-:W-:-:S11]  /*0d60*/  FSETP.NEU.FTZ.AND P0, PT, |R0|, +INF , PT ;  /* 0x7f8000000000780b */ /* 0x000fd60003f1d200 */
[----:B------:R-:W-:Y:S05]  /*0d70*/  @!P1 BRA !P2, `(.L_x_14) ;  /* 0x00000004002c9947 */ /* 0x000fea0005000000 */
[----:B------:R-:W-:-:S04]  /*0d80*/  LOP3.LUT P2, RZ, R7, 0x7fffffff, RZ, 0xc0, !PT ;  /* 0x7fffffff07ff7812 */ /* 0x000fc8000784c0ff */
[----:B------:R-:W-:-:S13]  /*0d90*/  PLOP3.LUT P1, PT, P1, P2, PT, 0x2f, 0xf2 ;  /* 0x0000000000f2781c */ /* 0x000fda0000f24577 */
[----:B------:R-:W-:Y:S05]  /*0da0*/  @P1 BRA `(.L_x_15) ;  /* 0x0000000400181947 */ /* 0x000fea0003800000 */
[----:B------:R-:W-:-:S04]  /*0db0*/  LOP3.LUT P1, RZ, R8, 0x7fffffff, RZ, 0xc0, !PT ;  /* 0x7fffffff08ff7812 */ /* 0x000fc8000782c0ff */
[----:B------:R-:W-:-:S13]  /*0dc0*/  PLOP3.LUT P0, PT, P0, P1, PT, 0x2f, 0xf2 ;  /* 0x0000000000f2781c */ /* 0x000fda0000702577 */
[----:B------:R-:W-:Y:S05]  /*0dd0*/  @P0 BRA `(.L_x_16) ;  /* 0x0000000400000947 */ /* 0x000fea0003800000 */
[----:B------:R-:W-:Y:S02]  /*0de0*/  ISETP.GE.AND P0, PT, R9, RZ, PT ;  /* 0x000000ff0900720c */ /* 0x000fe40003f06270 */
[----:B------:R-:W-:-:S11]  /*0df0*/  ISETP.GE.AND P1, PT, R10, RZ, PT ;  /* 0x000000ff0a00720c */ /* 0x000fd60003f26270 */
[----:B------:R-:W-:Y:S01]  /*0e00*/  @P0 MOV R4, RZ ;  /* 0x000000ff00040202 */ /* 0x000fe20000000f00 */
[----:B------:R-:W-:Y:S02]  /*0e10*/  @!P0 IMAD.MOV.U32 R4, RZ, RZ, -0x40 ;  /* 0xffffffc0ff048424 */ /* 0x000fe400078e00ff */
[----:B------:R-:W-:Y:S01]  /*0e20*/  @!P0 FFMA R7, R0, 1.84467440737095516160e+19, RZ ;  /* 0x5f80000000078823 */ /* 0x000fe200000000ff */
[----:B------:R-:W-:Y:S02]  /*0e30*/  @!P1 FFMA R8, R3, 1.84467440737095516160e+19, RZ ;  /* 0x5f80000003089823 */ /* 0x000fe400000000ff */
[----:B------:R-:W-:-:S07]  /*0e40*/  @!P1 IADD3 R4, PT, PT, R4, 0x40, RZ ;  /* 0x0000004004049810 */ /* 0x000fce0007ffe0ff */
.L_x_12:
[----:B------:R-:W-:Y:S01]  /*0e50*/  LEA R3, R6, 0xc0800000, 0x17 ;  /* 0xc080000006037811 */ /* 0x000fe200078eb8ff */
[----:B------:R-:W-:Y:S01]  /*0e60*/  BSSY.RECONVERGENT B3, `(.L_x_17) ;  /* 0x0000036000037945 */ /* 0x000fe20003800200 */
[----:B------:R-:W-:Y:S02]  /*0e70*/  IADD3 R5, PT, PT, R5, -0x7f, RZ ;  /* 0xffffff8105057810 */ /* 0x000fe40007ffe0ff */
[----:B------:R-:W-:-:S03]  /*0e80*/  IADD3 R3, PT, PT, -R3, R8, RZ ;  /* 0x0000000803037210 */ /* 0x000fc60007ffe1ff */
[----:B------:R-:W-:Y:S01]  /*0e90*/  IMAD R0, R5, -0x800000, R7 ;  /* 0xff80000005007824 */ /* 0x000fe200078e0207 */
[----:B------:R-:W0:Y:S01]  /*0ea0*/  MUFU.RCP R8, R3 ;  /* 0x0000000300087308 */ /* 0x000e220000001000 */
[----:B------:R-:W-:Y:S01]  /*0eb0*/  FADD.FTZ R9, -R3, -RZ ;  /* 0x800000ff03097221 */ /* 0x000fe20000010100 */
[----:B------:R-:W-:-:S05]  /*0ec0*/  IADD3 R5, PT, PT, R5, 0x7f, -R6 ;  /* 0x0000007f05057810 */ /* 0x000fca0007ffe806 */
[----:B------:R-:W-:Y:S02]  /*0ed0*/  IMAD.IADD R5, R5, 0x1, R4 ;  /* 0x0000000105057824 */ /* 0x000fe400078e0204 */
[----:B0-----:R-:W-:-:S04]  /*0ee0*/  FFMA R11, R8, R9, 1 ;  /* 0x3f800000080b7423 */ /* 0x001fc80000000009 */
[----:B------:R-:W-:-:S04]  /*0ef0*/  FFMA R10, R8, R11, R8 ;  /* 0x0000000b080a7223 */ /* 0x000fc80000000008 */
[----:B------:R-:W-:-:S04]  /*0f00*/  FFMA R7, R0, R10, RZ ;  /* 0x0000000a00077223 */ /* 0x000fc800000000ff */
[----:B------:R-:W-:-:S04]  /*0f10*/  FFMA R8, R9, R7, R0 ;  /* 0x0000000709087223 */ /* 0x000fc80000000000 */
[----:B------:R-:W-:-:S04]  /*0f20*/  FFMA R7, R10, R8, R7 ;  /* 0x000000080a077223 */ /* 0x000fc80000000007 */
[----:B------:R-:W-:-:S04]  /*0f30*/  FFMA R8, R9, R7, R0 ;  /* 0x0000000709087223 */ /* 0x000fc80000000000 */
[----:B------:R-:W-:-:S05]  /*0f40*/  FFMA R0, R10, R8, R7 ;  /* 0x000000080a007223 */ /* 0x000fca0000000007 */
[----:B------:R-:W-:-:S04]  /*0f50*/  SHF.R.U32.HI R3, RZ, 0x17, R0 ;  /* 0x00000017ff037819 */ /* 0x000fc80000011600 */
[----:B------:R-:W-:-:S04]  /*0f60*/  LOP3.LUT R3, R3, 0xff, RZ, 0xc0, !PT ;  /* 0x000000ff03037812 */ /* 0x000fc800078ec0ff */
[----:B------:R-:W-:-:S04]  /*0f70*/  IADD3 R9, PT, PT, R3, R5, RZ ;  /* 0x0000000503097210 */ /* 0x000fc80007ffe0ff */
[----:B------:R-:W-:-:S04]  /*0f80*/  IADD3 R3, PT, PT, R9, -0x1, RZ ;  /* 0xffffffff09037810 */ /* 0x000fc80007ffe0ff */
[----:B------:R-:W-:-:S13]  /*0f90*/  ISETP.GE.U32.AND P0, PT, R3, 0xfe, PT ;  /* 0x000000fe0300780c */ /* 0x000fda0003f06070 */
[----:B------:R-:W-:Y:S05]  /*0fa0*/  @!P0 BRA `(.L_x_18) ;  /* 0x0000000000808947 */ /* 0x000fea0003800000 */
[----:B------:R-:W-:-:S13]  /*0fb0*/  ISETP.GT.AND P0, PT, R9, 0xfe, PT ;  /* 0x000000fe0900780c */ /* 0x000fda0003f04270 */
[----:B------:R-:W-:Y:S05]  /*0fc0*/  @P0 BRA `(.L_x_19) ;  /* 0x00000000006c0947 */ /* 0x000fea0003800000 */
[----:B------:R-:W-:-:S13]  /*0fd0*/  ISETP.GE.AND P0, PT, R9, 0x1, PT ;  /* 0x000000010900780c */ /* 0x000fda0003f06270 */
[----:B------:R-:W-:Y:S05]  /*0fe0*/  @P0 BRA `(.L_x_20) ;  /* 0x0000000000740947 */ /* 0x000fea0003800000 */
[----:B------:R-:W-:Y:S02]  /*0ff0*/  ISETP.GE.AND P0, PT, R9, -0x18, PT ;  /* 0xffffffe80900780c */ /* 0x000fe40003f06270 */
[----:B------:R-:W-:-:S11]  /*1000*/  LOP3.LUT R0, R0, 0x80000000, RZ, 0xc0, !PT ;  /* 0x8000000000007812 */ /* 0x000fd600078ec0ff */
[----:B------:R-:W-:Y:S05]  /*1010*/  @!P0 BRA `(.L_x_20) ;  /* 0x0000000000688947 */ /* 0x000fea0003800000 */
[CCC-:B------:R-:W-:Y:S01]  /*1020*/  FFMA.RZ R3, R10.reuse, R8.reuse, R7.reuse ;  /* 0x000000080a037223 */ /* 0x1c0fe2000000c007 */
[C---:B------:R-:W-:Y:S01]  /*1030*/  IADD3 R6, PT, PT, R9.reuse, 0x20, RZ ;  /* 0x0000002009067810 */ /* 0x040fe20007ffe0ff */
[CCC-:B------:R-:W-:Y:S01]  /*1040*/  FFMA.RM R4, R10.reuse, R8.reuse, R7.reuse ;  /* 0x000000080a047223 */ /* 0x1c0fe20000004007 */
[----:B------:R-:W-:Y:S02]  /*1050*/  ISETP.NE.AND P2, PT, R9, RZ, PT ;  /* 0x000000ff0900720c */ /* 0x000fe40003f45270 */
[----:B------:R-:W-:Y:S01]  /*1060*/  LOP3.LUT R5, R3, 0x7fffff, RZ, 0xc0, !PT ;  /* 0x007fffff03057812 */ /* 0x000fe200078ec0ff */
[----:B------:R-:W-:Y:S01]  /*1070*/  FFMA.RP R3, R10, R8, R7 ;  /* 0x000000080a037223 */ /* 0x000fe20000008007 */
[----:B------:R-:W-:Y:S01]  /*1080*/  IMAD.MOV R7, RZ, RZ, -R9 ;  /* 0x000000ffff077224 */ /* 0x000fe200078e0a09 */
[----:B------:R-:W-:Y:S02]  /*1090*/  ISETP.NE.AND P1, PT, R9, RZ, PT ;  /* 0x000000ff0900720c */ /* 0x000fe40003f25270 */
[----:B------:R-:W-:-:S02]  /*10a0*/  LOP3.LUT R5, R5, 0x800000, RZ, 0xfc, !PT ;  /* 0x0080000005057812 */ /* 0x000fc400078efcff */
[----:B------:R-:W-:Y:S02]  /*10b0*/  FSETP.NEU.FTZ.AND P0, PT, R3, R4, PT ;  /* 0x000000040300720b */ /* 0x000fe40003f1d000 */
[----:B------:R-:W-:Y:S02]  /*10c0*/  SHF.L.U32 R6, R5, R6, RZ ;  /* 0x0000000605067219 */ /* 0x000fe400000006ff */
[----:B------:R-:W-:Y:S02]  /*10d0*/  SEL R4, R7, RZ, P2 ;  /* 0x000000ff07047207 */ /* 0x000fe40001000000 */
[----:B------:R-:W-:Y:S02]  /*10e0*/  ISETP.NE.AND P1, PT, R6, RZ, P1 ;  /* 0x000000ff0600720c */ /* 0x000fe40000f25270 */
[----:B------:R-:W-:Y:S02]  /*10f0*/  SHF.R.U32.HI R4, RZ, R4, R5 ;  /* 0x00000004ff047219 */ /* 0x000fe40000011605 */
[----:B------:R-:W-:-:S02]  /*1100*/  PLOP3.LUT P0, PT, P0, P1, PT, 0xf8, 0x8f ;  /* 0x00000000008f781c */ /* 0x000fc40000703f70 */
[----:B------:R-:W-:Y:S02]  /*1110*/  SHF.R.U32.HI R6, RZ, 0x1, R4 ;  /* 0x00000001ff067819 */ /* 0x000fe40000011604 */
[----:B------:R-:W-:-:S04]  /*1120*/  SEL R3, RZ, 0x1, !P0 ;  /* 0x00000001ff037807 */ /* 0x000fc80004000000 */
[----:B------:R-:W-:-:S04]  /*1130*/  LOP3.LUT R3, R3, 0x1, R6, 0xf8, !PT ;  /* 0x0000000103037812 */ /* 0x000fc800078ef806 */
[----:B------:R-:W-:-:S04]  /*1140*/  LOP3.LUT R3, R3, R4, RZ, 0xc0, !PT ;  /* 0x0000000403037212 */ /* 0x000fc800078ec0ff */
[----:B------:R-:W-:-:S04]  /*1150*/  IADD3 R3, PT, PT, R6, R3, RZ ;  /* 0x0000000306037210 */ /* 0x000fc80007ffe0ff */
[----:B------:R-:W-:Y:S01]  /*1160*/  LOP3.LUT R0, R3, R0, RZ, 0xfc, !PT ;  /* 0x0000000003007212 */ /* 0x000fe200078efcff */
[----:B------:R-:W-:Y:S06]  /*1170*/  BRA `(.L_x_20) ;  /* 0x0000000000107947 */ /* 0x000fec0003800000 */
.L_x_19:
[----:B------:R-:W-:-:S04]  /*1180*/  LOP3.LUT R0, R0, 0x80000000, RZ, 0xc0, !PT ;  /* 0x8000000000007812 */ /* 0x000fc800078ec0ff */
[----:B------:R-:W-:Y:S01]  /*1190*/  LOP3.LUT R0, R0, 0x7f800000, RZ, 0xfc, !PT ;  /* 0x7f80000000007812 */ /* 0x000fe200078efcff */
[----:B------:R-:W-:Y:S06]  /*11a0*/  BRA `(.L_x_20) ;  /* 0x0000000000047947 */ /* 0x000fec0003800000 */
.L_x_18:
[----:B------:R-:W-:-:S07]  /*11b0*/  LEA R0, R5, R0, 0x17 ;  /* 0x0000000005007211 */ /* 0x000fce00078eb8ff */
.L_x_20:
[----:B------:R-:W-:Y:S05]  /*11c0*/  BSYNC.RECONVERGENT B3 ;  /* 0x0000000000037941 */ /* 0x000fea0003800200 */
.L_x_17:
[----:B------:R-:W-:Y:S05]  /*11d0*/  BRA `(.L_x_21) ;  /* 0x0000000000207947 */ /* 0x000fea0003800000 */
.L_x_16:
[----:B------:R-:W-:-:S04]  /*11e0*/  LOP3.LUT R0, R8, 0x80000000, R7, 0x48, !PT ;  /* 0x8000000008007812 */ /* 0x000fc800078e4807 */
[----:B------:R-:W-:Y:S01]  /*11f0*/  LOP3.LUT R0, R0, 0x7f800000, RZ, 0xfc, !PT ;  /* 0x7f80000000007812 */ /* 0x000fe200078efcff */
[----:B------:R-:W-:Y:S06]  /*1200*/  BRA `(.L_x_21) ;  /* 0x0000000000147947 */ /* 0x000fec0003800000 */
.L_x_15:
[----:B------:R-:W-:Y:S01]  /*1210*/  LOP3.LUT R0, R8, 0x80000000, R7, 0x48, !PT ;  /* 0x8000000008007812 */ /* 0x000fe200078e4807 */
[----:B------:R-:W-:Y:S06]  /*1220*/  BRA `(.L_x_21) ;  /* 0x00000000000c7947 */ /* 0x000fec0003800000 */
.L_x_14:
[----:B------:R-:W0:Y:S01]  /*1230*/  MUFU.RSQ R0, -QNAN ;  /* 0xffc0000000007908 */ /* 0x000e220000001400 */
[----:B------:R-:W-:Y:S05]  /*1240*/  BRA `(.L_x_21) ;  /* 0x0000000000047947 */ /* 0x000fea0003800000 */
.L_x_13:
[----:B------:R-:W-:-:S07]  /*1250*/  FADD.FTZ R0, R0, R3 ;  /* 0x0000000300007221 */ /* 0x000fce0000010000 */
.L_x_21:
[----:B------:R-:W-:Y:S05]  /*1260*/  BSYNC.RECONVERGENT B2 ;  /* 0x0000000000027941 */ /* 0x000fea0003800200 */
.L_x_11:
[----:B------:R-:W-:-:S04]  /*1270*/  HFMA2 R3, -RZ, RZ, 0, 0 ;  /* 0x00000000ff037431 */ /* 0x000fc800000001ff */
[----:B0-----:R-:W-:Y:S05]  /*1280*/  RET.REL.NODEC R2 `(IFComputeStateKernel) ;  /* 0xffffffec025c7950 */ /* 0x001fea0003c3ffff */
.L_x_22:
[----:B------:R-:W-:-:S00]  /*1290*/  BRA `(.L_x_22) ;  /* 0xfffffffc00fc7947 */ /* 0x000fc0000383ffff */
[----:B------:R-:W-:-:S00]  /*12a0*/  NOP ;  /* 0x0000000000007918 */ /* 0x000fc00000000000 */
        /* <DEDUP_REMOVED lines=13> */
.L_x_23:


//--------------------- .nv.shared.reserved.0     --------------------------
	.section	.nv.shared.reserved.0,"aw",@nobits
	.weak		__nv_reservedSMEM_offset_0_alias
	.size		__nv_reservedSMEM_offset_0_alias, 0, 64
	.other		__nv_reservedSMEM_offset_0_alias,@"STO_CUDA_RESERVED_SHARED STV_DEFAULT"
__nv_reservedSMEM_offset_0_alias:
	.zero		0
	.zero		64


//--------------------- .nv.constant0.IFComputeStateKernel --------------------------
	.section	.nv.constant0.IFComputeStateKernel,"a",@progbits
	.sectionflags	@""
	.align	4
.nv.constant0.IFComputeStateKernel:
	.zero		956


//--------------------- SYMBOLS --------------------------

	.type		.nv.reservedSmem.offset0,@object
	.size		.nv.reservedSmem.offset0,0x4
